//
// Generated by NVIDIA NVVM Compiler
//
// Compiler Build ID: CL-36424714
// Cuda compilation tools, release 13.0, V13.0.88
// Based on NVVM 20.0.0
//

.version 9.0
.target sm_100
.address_size 64

	// .globl	_Z5SAXPYPfS_S_

.visible .entry _Z5SAXPYPfS_S_(
	.param .u64 .ptr .align 1 _Z5SAXPYPfS_S__param_0,
	.param .u64 .ptr .align 1 _Z5SAXPYPfS_S__param_1,
	.param .u64 .ptr .align 1 _Z5SAXPYPfS_S__param_2
)
{
	.reg .b32 	%r<5>;
	.reg .b32 	%f<4>;
	.reg .b64 	%rd<11>;

	ld.param.u64 	%rd1, [_Z5SAXPYPfS_S__param_0];
	ld.param.u64 	%rd2, [_Z5SAXPYPfS_S__param_1];
	ld.param.u64 	%rd3, [_Z5SAXPYPfS_S__param_2];
	cvta.to.global.u64 	%rd4, %rd3;
	cvta.to.global.u64 	%rd5, %rd1;
	cvta.to.global.u64 	%rd6, %rd2;
	mov.u32 	%r1, %ctaid.x;
	mov.u32 	%r2, %ntid.x;
	mov.u32 	%r3, %tid.x;
	mad.lo.s32 	%r4, %r1, %r2, %r3;
	mul.wide.s32 	%rd7, %r4, 4;
	add.s64 	%rd8, %rd6, %rd7;
	ld.global.f32 	%f1, [%rd8];
	add.s64 	%rd9, %rd5, %rd7;
	ld.global.f32 	%f2, [%rd9];
	add.f32 	%f3, %f1, %f2;
	add.s64 	%rd10, %rd4, %rd7;
	st.global.f32 	[%rd10], %f3;
	ret;

}


// ===== COMPILED SASS (sm_100) =====

	.target	sm_100

	.elftype	@"ET_EXEC"


//--------------------- .note.nv.tkinfo           --------------------------
	.section	.note.nv.tkinfo,"",@"SHT_NOTE"
	.sectionflags	@"SHF_NOTE_NV_TKINFO"
	.tkinfo
        /*0018*/ 	.word	0x00000002
        /*0030*/ 	.string	""
        /*0030*/ 	.string	"ptxas"
        /*0030*/ 	.string	"Cuda compilation tools, release 13.0, V13.0.88"
        /*0030*/ 	.string	"Build cuda_13.0.r13.0/compiler.36424714_0"
        /*0030*/ 	.string	"-arch sm_100 -m 64 "



//--------------------- .note.nv.cuinfo           --------------------------
	.section	.note.nv.cuinfo,"",@"SHT_NOTE"
	.sectionflags	@"SHF_NOTE_NV_CUINFO"
        /*0018*/ 	.short	0x0002
        /*001a*/ 	.short	0x0064
        /*001c*/ 	.short	0x0082
	.zero		2


//--------------------- .nv.info                  --------------------------
	.section	.nv.info,"",@"SHT_CUDA_INFO"
	.align	4


	//----- nvinfo : EIATTR_REGCOUNT
	.align		4
        /*0000*/ 	.byte	0x04, 0x2f
        /*0002*/ 	.short	(.L_1 - .L_0)
	.align		4
.L_0:
        /*0004*/ 	.word	index@(_Z5SAXPYPfS_S_)
        /*0008*/ 	.word	0x0000000c


	//----- nvinfo : EIATTR_FRAME_SIZE
	.align		4
.L_1:
        /*000c*/ 	.byte	0x04, 0x11
        /*000e*/ 	.short	(.L_3 - .L_2)
	.align		4
.L_2:
        /*0010*/ 	.word	index@(_Z5SAXPYPfS_S_)
        /*0014*/ 	.word	0x00000000


	//----- nvinfo : EIATTR_MIN_STACK_SIZE
	.align		4
.L_3:
        /*0018*/ 	.byte	0x04, 0x12
        /*001a*/ 	.short	(.L_5 - .L_4)
	.align		4
.L_4:
        /*001c*/ 	.word	index@(_Z5SAXPYPfS_S_)
        /*0020*/ 	.word	0x00000000
.L_5:


//--------------------- .nv.compat                --------------------------
	.section	.nv.compat,"",@"SHT_CUDA_COMPAT_INFO"
	.align	4
        /*0000*/ 	.byte	0x02, 0x09, 0x00, 0x00, 0x02, 0x02, 0x01, 0x00, 0x02, 0x05, 0x05, 0x00, 0x03, 0x07, 0x01, 0x01
        /*0010*/ 	.byte	0x02, 0x03, 0x00, 0x00, 0x02, 0x06, 0x01, 0x00, 0x04, 0x0b, 0x08, 0x00, 0x09, 0x00, 0x00, 0x00
        /*0020*/ 	.byte	0x00, 0x00, 0x00, 0x00


//--------------------- .nv.info._Z5SAXPYPfS_S_   --------------------------
	.section	.nv.info._Z5SAXPYPfS_S_,"",@"SHT_CUDA_INFO"
	.sectionflags	@""
	.align	4


	//----- nvinfo : EIATTR_CUDA_API_VERSION
	.align		4
        /*0000*/ 	.byte	0x04, 0x37
        /*0002*/ 	.short	(.L_7 - .L_6)
.L_6:
        /*0004*/ 	.word	0x00000082


	//----- nvinfo : EIATTR_KPARAM_INFO
	.align		4
.L_7:
        /*0008*/ 	.byte	0x04, 0x17
        /*000a*/ 	.short	(.L_9 - .L_8)
.L_8:
        /*000c*/ 	.word	0x00000000
        /*0010*/ 	.short	0x0002
        /*0012*/ 	.short	0x0010
        /*0014*/ 	.byte	0x00, 0xf5, 0x21, 0x00


	//----- nvinfo : EIATTR_KPARAM_INFO
	.align		4
.L_9:
        /*0018*/ 	.byte	0x04, 0x17
        /*001a*/ 	.short	(.L_11 - .L_10)
.L_10:
        /*001c*/ 	.word	0x00000000
        /*0020*/ 	.short	0x0001
        /*0022*/ 	.short	0x0008
        /*0024*/ 	.byte	0x00, 0xf5, 0x21, 0x00


	//----- nvinfo : EIATTR_KPARAM_INFO
	.align		4
.L_11:
        /*0028*/ 	.byte	0x04, 0x17
        /*002a*/ 	.short	(.L_13 - .L_12)
.L_12:
        /*002c*/ 	.word	0x00000000
        /*0030*/ 	.short	0x0000
        /*0032*/ 	.short	0x0000
        /*0034*/ 	.byte	0x00, 0xf5, 0x21, 0x00


	//----- nvinfo : EIATTR_SPARSE_MMA_MASK
	.align		4
.L_13:
        /*0038*/ 	.byte	0x03, 0x50
        /*003a*/ 	.short	0x0000


	//----- nvinfo : EIATTR_MAXREG_COUNT
	.align		4
        /*003c*/ 	.byte	0x03, 0x1b
        /*003e*/ 	.short	0x00ff


	//----- nvinfo : EIATTR_MERCURY_ISA_VERSION
	.align		4
        /*0040*/ 	.byte	0x03, 0x5f
        /*0042*/ 	.short	0x0101


	//----- nvinfo : EIATTR_VRC_CTA_INIT_COUNT
	.align		4
        /*0044*/ 	.byte	0x02, 0x4a
	.zero		1
	.zero		1


	//----- nvinfo : EIATTR_EXIT_INSTR_OFFSETS
	.align		4
        /*0048*/ 	.byte	0x04, 0x1c
        /*004a*/ 	.short	(.L_15 - .L_14)


	//   ....[0]....
.L_14:
        /*004c*/ 	.word	0x00000100


	//----- nvinfo : EIATTR_CBANK_PARAM_SIZE
	.align		4
.L_15:
        /*0050*/ 	.byte	0x03, 0x19
        /*0052*/ 	.short	0x0018


	//----- nvinfo : EIATTR_PARAM_CBANK
	.align		4
        /*0054*/ 	.byte	0x04, 0x0a
        /*0056*/ 	.short	(.L_17 - .L_16)
	.align		4
.L_16:
        /*0058*/ 	.word	index@(.nv.constant0._Z5SAXPYPfS_S_)
        /*005c*/ 	.short	0x0380
        /*005e*/ 	.short	0x0018


	//----- nvinfo : EIATTR_SW_WAR
	.align		4
.L_17:
        /*0060*/ 	.byte	0x04, 0x36
        /*0062*/ 	.short	(.L_19 - .L_18)
.L_18:
        /*0064*/ 	.word	0x00000008
.L_19:


//--------------------- .nv.callgraph             --------------------------
	.section	.nv.callgraph,"",@"SHT_CUDA_CALLGRAPH"
	.align	4
	.sectionentsize	8
	.align		4
        /*0000*/ 	.word	0x00000000
	.align		4
        /*0004*/ 	.word	0xffffffff
	.align		4
        /*0008*/ 	.word	0x00000000
	.align		4
        /*000c*/ 	.word	0xfffffffe
	.align		4
        /*0010*/ 	.word	0x00000000
	.align		4
        /*0014*/ 	.word	0xfffffffd
	.align		4
        /*0018*/ 	.word	0x00000000
	.align		4
        /*001c*/ 	.word	0xfffffffc


//--------------------- .text._Z5SAXPYPfS_S_      --------------------------
	.section	.text._Z5SAXPYPfS_S_,"ax",@progbits
	.align	128
        .global         _Z5SAXPYPfS_S_
        .type           _Z5SAXPYPfS_S_,@function
        .size           _Z5SAXPYPfS_S_,(.L_x_1 - _Z5SAXPYPfS_S_)
        .other          _Z5SAXPYPfS_S_,@"STO_CUDA_ENTRY STV_DEFAULT"
_Z5SAXPYPfS_S_:
.text._Z5SAXPYPfS_S_:
[----:B------:R-:W-:Y:S01]  /*0000*/  LDC R1, c[0x0][0x37c] ;  /* 0x0000df00ff017b82 */ /* 0x000fe20000000800 */
[----:B------:R-:W0:Y:S07]  /*0010*/  S2R R0, SR_TID.X ;  /* 0x0000000000007919 */ /* 0x000e2e0000002100 */
[----:B------:R-:W0:Y:S01]  /*0020*/  S2UR UR6, SR_CTAID.X ;  /* 0x00000000000679c3 */ /* 0x000e220000002500 */
[----:B------:R-:W1:Y:S07]  /*0030*/  LDCU.64 UR4, c[0x0][0x358] ;  /* 0x00006b00ff0477ac */ /* 0x000e6e0008000a00 */
[----:B------:R-:W0:Y:S08]  /*0040*/  LDC R9, c[0x0][0x360] ;  /* 0x0000d800ff097b82 */ /* 0x000e300000000800 */
[----:B------:R-:W2:Y:S08]  /*0050*/  LDC.64 R2, c[0x0][0x388] ;  /* 0x0000e200ff027b82 */ /* 0x000eb00000000a00 */
[----:B------:R-:W3:Y:S01]  /*0060*/  LDC.64 R4, c[0x0][0x380] ;  /* 0x0000e000ff047b82 */ /* 0x000ee20000000a00 */
[----:B0-----:R-:W-:-:S07]  /*0070*/  IMAD R9, R9, UR6, R0 ;  /* 0x0000000609097c24 */ /* 0x001fce000f8e0200 */
[----:B------:R-:W0:Y:S01]  /*0080*/  LDC.64 R6, c[0x0][0x390] ;  /* 0x0000e400ff067b82 */ /* 0x000e220000000a00 */
[----:B--2---:R-:W-:-:S06]  /*0090*/  IMAD.WIDE R2, R9, 0x4, R2 ;  /* 0x0000000409027825 */ /* 0x004fcc00078e0202 */
[----:B-1----:R-:W2:Y:S01]  /*00a0*/  LDG.E R2, desc[UR4][R2.64] ;  /* 0x0000000402027981 */ /* 0x002ea2000c1e1900 */
[----:B---3--:R-:W-:-:S06]  /*00b0*/  IMAD.WIDE R4, R9, 0x4, R4 ;  /* 0x0000000409047825 */ /* 0x008fcc00078e0204 */
[----:B------:R-:W2:Y:S01]  /*00c0*/  LDG.E R5, desc[UR4][R4.64] ;  /* 0x0000000404057981 */ /* 0x000ea2000c1e1900 */
[----:B0-----:R-:W-:-:S04]  /*00d0*/  IMAD.WIDE R6, R9, 0x4, R6 ;  /* 0x0000000409067825 */ /* 0x001fc800078e0206 */
[----:B--2---:R-:W-:-:S05]  /*00e0*/  FADD R9, R2, R5 ;  /* 0x0000000502097221 */ /* 0x004fca0000000000 */
[----:B------:R-:W-:Y:S01]  /*00f0*/  STG.E desc[UR4][R6.64], R9 ;  /* 0x0000000906007986 */ /* 0x000fe2000c101904 */
[----:B------:R-:W-:Y:S05]  /*0100*/  EXIT ;  /* 0x000000000000794d */ /* 0x000fea0003800000 */
.L_x_0:
[----:B------:R-:W-:-:S00]  /*0110*/  BRA `(.L_x_0) ;  /* 0xfffffffc00fc7947 */ /* 0x000fc0000383ffff */
[----:B------:R-:W-:-:S00]  /*0120*/  NOP ;  /* 0x0000000000007918 */ /* 0x000fc00000000000 */
        /* <DEDUP_REMOVED lines=13> */
.L_x_1:


//--------------------- .nv.shared.reserved.0     --------------------------
	.section	.nv.shared.reserved.0,"aw",@nobits
	.weak		__nv_reservedSMEM_offset_0_alias
	.size		__nv_reservedSMEM_offset_0_alias, 0, 64
	.other		__nv_reservedSMEM_offset_0_alias,@"STO_CUDA_RESERVED_SHARED STV_DEFAULT"
__nv_reservedSMEM_offset_0_alias:
	.zero		0
	.zero		64


//--------------------- .nv.constant0._Z5SAXPYPfS_S_ --------------------------
	.section	.nv.constant0._Z5SAXPYPfS_S_,"a",@progbits
	.sectionflags	@""
	.align	4
.nv.constant0._Z5SAXPYPfS_S_:
	.zero		920


//--------------------- SYMBOLS --------------------------

	.type		.nv.reservedSmem.offset0,@object
	.size		.nv.reservedSmem.offset0,0x4
